//
// Generated by NVIDIA NVVM Compiler
//
// Compiler Build ID: CL-36424714
// Cuda compilation tools, release 13.0, V13.0.88
// Based on NVVM 20.0.0
//

.version 9.0
.target sm_100
.address_size 64

	// .globl	_Z12helloFromGPUv
.extern .func  (.param .b32 func_retval0) vprintf
(
	.param .b64 vprintf_param_0,
	.param .b64 vprintf_param_1
)
;
.global .align 1 .b8 $str[43] = {72, 101, 108, 108, 111, 32, 87, 111, 114, 108, 100, 32, 102, 114, 111, 109, 32, 71, 80, 85, 32, 98, 108, 111, 99, 107, 32, 37, 100, 44, 32, 116, 104, 114, 101, 97, 100, 32, 37, 100, 33, 10};

.visible .entry _Z12helloFromGPUv()
{
	.local .align 8 .b8 	__local_depot0[8];
	.reg .b64 	%SP;
	.reg .b64 	%SPL;
	.reg .b32 	%r<5>;
	.reg .b64 	%rd<5>;

	mov.u64 	%SPL, __local_depot0;
	cvta.local.u64 	%SP, %SPL;
	add.u64 	%rd1, %SP, 0;
	add.u64 	%rd2, %SPL, 0;
	mov.u32 	%r1, %ctaid.x;
	mov.u32 	%r2, %tid.x;
	st.local.v2.u32 	[%rd2], {%r1, %r2};
	mov.u64 	%rd3, $str;
	cvta.global.u64 	%rd4, %rd3;
	{ // callseq 0, 0
	.param .b64 param0;
	st.param.b64 	[param0], %rd4;
	.param .b64 param1;
	st.param.b64 	[param1], %rd1;
	.param .b32 retval0;
	call.uni (retval0), 
	vprintf, 
	(
	param0, 
	param1
	);
	ld.param.b32 	%r3, [retval0];
	} // callseq 0
	ret;

}


// ===== COMPILED SASS (sm_100) =====

	.target	sm_100

	.elftype	@"ET_EXEC"


//--------------------- .note.nv.tkinfo           --------------------------
	.section	.note.nv.tkinfo,"",@"SHT_NOTE"
	.sectionflags	@"SHF_NOTE_NV_TKINFO"
	.tkinfo
        /*0018*/ 	.word	0x00000002
        /*0030*/ 	.string	""
        /*0030*/ 	.string	"ptxas"
        /*0030*/ 	.string	"Cuda compilation tools, release 13.0, V13.0.88"
        /*0030*/ 	.string	"Build cuda_13.0.r13.0/compiler.36424714_0"
        /*0030*/ 	.string	"-arch sm_100 -m 64 "



//--------------------- .note.nv.cuinfo           --------------------------
	.section	.note.nv.cuinfo,"",@"SHT_NOTE"
	.sectionflags	@"SHF_NOTE_NV_CUINFO"
        /*0018*/ 	.short	0x0002
        /*001a*/ 	.short	0x0064
        /*001c*/ 	.short	0x0082
	.zero		2


//--------------------- .nv.info                  --------------------------
	.section	.nv.info,"",@"SHT_CUDA_INFO"
	.align	4


	//----- nvinfo : EIATTR_REGCOUNT
	.align		4
        /*0000*/ 	.byte	0x04, 0x2f
        /*0002*/ 	.short	(.L_2 - .L_1)
	.align		4
.L_1:
        /*0004*/ 	.word	index@(_Z12helloFromGPUv)
        /*0008*/ 	.word	0x00000018


	//----- nvinfo : EIATTR_FRAME_SIZE
	.align		4
.L_2:
        /*000c*/ 	.byte	0x04, 0x11
        /*000e*/ 	.short	(.L_4 - .L_3)
	.align		4
.L_3:
        /*0010*/ 	.word	index@(_Z12helloFromGPUv)
        /*0014*/ 	.word	0x00000008


	//----- nvinfo : EIATTR_MIN_STACK_SIZE
	.align		4
.L_4:
        /*0018*/ 	.byte	0x04, 0x12
        /*001a*/ 	.short	(.L_6 - .L_5)
	.align		4
.L_5:
        /*001c*/ 	.word	index@(_Z12helloFromGPUv)
        /*0020*/ 	.word	0x00000008
.L_6:


//--------------------- .nv.compat                --------------------------
	.section	.nv.compat,"",@"SHT_CUDA_COMPAT_INFO"
	.align	4
        /*0000*/ 	.byte	0x02, 0x09, 0x00, 0x00, 0x02, 0x02, 0x01, 0x00, 0x02, 0x05, 0x05, 0x00, 0x03, 0x07, 0x01, 0x01
        /*0010*/ 	.byte	0x02, 0x03, 0x00, 0x00, 0x02, 0x06, 0x01, 0x00, 0x04, 0x0b, 0x08, 0x00, 0x09, 0x00, 0x00, 0x00
        /*0020*/ 	.byte	0x00, 0x00, 0x00, 0x00


//--------------------- .nv.info._Z12helloFromGPUv --------------------------
	.section	.nv.info._Z12helloFromGPUv,"",@"SHT_CUDA_INFO"
	.sectionflags	@""
	.align	4


	//----- nvinfo : EIATTR_CUDA_API_VERSION
	.align		4
        /*0000*/ 	.byte	0x04, 0x37
        /*0002*/ 	.short	(.L_8 - .L_7)
.L_7:
        /*0004*/ 	.word	0x00000082


	//----- nvinfo : EIATTR_SPARSE_MMA_MASK
	.align		4
.L_8:
        /*0008*/ 	.byte	0x03, 0x50
        /*000a*/ 	.short	0x0000


	//----- nvinfo : EIATTR_MAXREG_COUNT
	.align		4
        /*000c*/ 	.byte	0x03, 0x1b
        /*000e*/ 	.short	0x00ff


	//----- nvinfo : EIATTR_EXTERNS
	.align		4
        /*0010*/ 	.byte	0x04, 0x0f
        /*0012*/ 	.short	(.L_10 - .L_9)


	//   ....[0]....
	.align		4
.L_9:
        /*0014*/ 	.word	index@(vprintf)


	//----- nvinfo : EIATTR_MERCURY_ISA_VERSION
	.align		4
.L_10:
        /*0018*/ 	.byte	0x03, 0x5f
        /*001a*/ 	.short	0x0101


	//----- nvinfo : EIATTR_VRC_CTA_INIT_COUNT
	.align		4
        /*001c*/ 	.byte	0x02, 0x4a
	.zero		1
	.zero		1


	//----- nvinfo : EIATTR_SYSCALL_OFFSETS
	.align		4
        /*0020*/ 	.byte	0x04, 0x46
        /*0022*/ 	.short	(.L_12 - .L_11)


	//   ....[0]....
.L_11:
        /*0024*/ 	.word	0x000000f0


	//----- nvinfo : EIATTR_EXIT_INSTR_OFFSETS
	.align		4
.L_12:
        /*0028*/ 	.byte	0x04, 0x1c
        /*002a*/ 	.short	(.L_14 - .L_13)


	//   ....[0]....
.L_13:
        /*002c*/ 	.word	0x00000100


	//----- nvinfo : EIATTR_SW_WAR
	.align		4
.L_14:
        /*0030*/ 	.byte	0x04, 0x36
        /*0032*/ 	.short	(.L_16 - .L_15)
.L_15:
        /*0034*/ 	.word	0x00000008
.L_16:


//--------------------- .nv.callgraph             --------------------------
	.section	.nv.callgraph,"",@"SHT_CUDA_CALLGRAPH"
	.align	4
	.sectionentsize	8
	.align		4
        /*0000*/ 	.word	0x00000000
	.align		4
        /*0004*/ 	.word	0xffffffff
	.align		4
        /*0008*/ 	.word	index@(_Z12helloFromGPUv)
	.align		4
        /*000c*/ 	.word	index@(vprintf)
	.align		4
        /*0010*/ 	.word	0x00000000
	.align		4
        /*0014*/ 	.word	0xfffffffe
	.align		4
        /*0018*/ 	.word	0x00000000
	.align		4
        /*001c*/ 	.word	0xfffffffd
	.align		4
        /*0020*/ 	.word	0x00000000
	.align		4
        /*0024*/ 	.word	0xfffffffc


//--------------------- .nv.constant4             --------------------------
	.section	.nv.constant4,"a",@progbits
	.align	8
	.align		8
.nv.constant4:
        /*0000*/ 	.dword	vprintf
	.align		8
        /*0008*/ 	.dword	$str


//--------------------- .text._Z12helloFromGPUv   --------------------------
	.section	.text._Z12helloFromGPUv,"ax",@progbits
	.align	128
        .global         _Z12helloFromGPUv
        .type           _Z12helloFromGPUv,@function
        .size           _Z12helloFromGPUv,(.L_x_2 - _Z12helloFromGPUv)
        .other          _Z12helloFromGPUv,@"STO_CUDA_ENTRY STV_DEFAULT"
_Z12helloFromGPUv:
.text._Z12helloFromGPUv:
[----:B------:R-:W0:Y:S01]  /*0000*/  LDC R1, c[0x0][0x37c] ;  /* 0x0000df00ff017b82 */ /* 0x000e220000000800 */
[----:B------:R-:W1:Y:S01]  /*0010*/  S2R R8, SR_CTAID.X ;  /* 0x0000000000087919 */ /* 0x000e620000002500 */
[----:B0-----:R-:W-:Y:S01]  /*0020*/  VIADD R1, R1, 0xfffffff8 ;  /* 0xfffffff801017836 */ /* 0x001fe20000000000 */
[----:B------:R-:W-:Y:S01]  /*0030*/  MOV R0, 0x0 ;  /* 0x0000000000007802 */ /* 0x000fe20000000f00 */
[----:B------:R-:W0:Y:S01]  /*0040*/  LDCU UR4, c[0x0][0x2f8] ;  /* 0x00005f00ff0477ac */ /* 0x000e220008000800 */
[----:B------:R-:W1:Y:S03]  /*0050*/  S2R R9, SR_TID.X ;  /* 0x0000000000097919 */ /* 0x000e660000002100 */
[----:B------:R2:W3:Y:S01]  /*0060*/  LDC.64 R2, c[0x4][R0] ;  /* 0x0100000000027b82 */ /* 0x0004e20000000a00 */
[----:B------:R-:W4:Y:S01]  /*0070*/  LDCU.64 UR6, c[0x4][0x8] ;  /* 0x01000100ff0677ac */ /* 0x000f220008000a00 */
[----:B------:R-:W5:Y:S01]  /*0080*/  LDCU UR5, c[0x0][0x2fc] ;  /* 0x00005f80ff0577ac */ /* 0x000f620008000800 */
[----:B0-----:R-:W-:Y:S01]  /*0090*/  IADD3 R6, P0, PT, R1, UR4, RZ ;  /* 0x0000000401067c10 */ /* 0x001fe2000ff1e0ff */
[----:B----4-:R-:W-:Y:S01]  /*00a0*/  IMAD.U32 R4, RZ, RZ, UR6 ;  /* 0x00000006ff047e24 */ /* 0x010fe2000f8e00ff */
[----:B------:R-:W-:-:S03]  /*00b0*/  MOV R5, UR7 ;  /* 0x0000000700057c02 */ /* 0x000fc60008000f00 */
[----:B-----5:R-:W-:Y:S01]  /*00c0*/  IMAD.X R7, RZ, RZ, UR5, P0 ;  /* 0x00000005ff077e24 */ /* 0x020fe200080e06ff */
[----:B-1----:R2:W-:Y:S07]  /*00d0*/  STL.64 [R1], R8 ;  /* 0x0000000801007387 */ /* 0x0025ee0000100a00 */
[----:B------:R-:W-:-:S07]  /*00e0*/  LEPC R20, `(.L_x_0) ;  /* 0x000000001014794e */ /* 0x000fce0000000000 */
[----:B--23--:R-:W-:Y:S05]  /*00f0*/  CALL.ABS.NOINC R2 ;  /* 0x0000000002007343 */ /* 0x00cfea0003c00000 */
.L_x_0:
[----:B------:R-:W-:Y:S05]  /*0100*/  EXIT ;  /* 0x000000000000794d */ /* 0x000fea0003800000 */
.L_x_1:
[----:B------:R-:W-:-:S00]  /*0110*/  BRA `(.L_x_1) ;  /* 0xfffffffc00fc7947 */ /* 0x000fc0000383ffff */
[----:B------:R-:W-:-:S00]  /*0120*/  NOP ;  /* 0x0000000000007918 */ /* 0x000fc00000000000 */
        /* <DEDUP_REMOVED lines=13> */
.L_x_2:


//--------------------- .nv.global.init           --------------------------
	.section	.nv.global.init,"aw",@progbits
.nv.global.init:
	.type		$str,@object
	.size		$str,(.L_0 - $str)
$str:
        /*0000*/ 	.byte	0x48, 0x65, 0x6c, 0x6c, 0x6f, 0x20, 0x57, 0x6f, 0x72, 0x6c, 0x64, 0x20, 0x66, 0x72, 0x6f, 0x6d
        /*0010*/ 	.byte	0x20, 0x47, 0x50, 0x55, 0x20, 0x62, 0x6c, 0x6f, 0x63, 0x6b, 0x20, 0x25, 0x64, 0x2c, 0x20, 0x74
        /*0020*/ 	.byte	0x68, 0x72, 0x65, 0x61, 0x64, 0x20, 0x25, 0x64, 0x21, 0x0a, 0x00
.L_0:


//--------------------- .nv.shared.reserved.0     --------------------------
	.section	.nv.shared.reserved.0,"aw",@nobits
	.weak		__nv_reservedSMEM_offset_0_alias
	.size		__nv_reservedSMEM_offset_0_alias, 0, 64
	.other		__nv_reservedSMEM_offset_0_alias,@"STO_CUDA_RESERVED_SHARED STV_DEFAULT"
__nv_reservedSMEM_offset_0_alias:
	.zero		0
	.zero		64


//--------------------- .nv.constant0._Z12helloFromGPUv --------------------------
	.section	.nv.constant0._Z12helloFromGPUv,"a",@progbits
	.sectionflags	@""
	.align	4
.nv.constant0._Z12helloFromGPUv:
	.zero		896


//--------------------- SYMBOLS --------------------------

	.type		.nv.reservedSmem.offset0,@object
	.size		.nv.reservedSmem.offset0,0x4
	.type		vprintf,@function
